//
// Generated by NVIDIA NVVM Compiler
//
// Compiler Build ID: CL-36424714
// Cuda compilation tools, release 13.0, V13.0.88
// Based on NVVM 20.0.0
//

.version 9.0
.target sm_100
.address_size 64

	// .globl	_Z16lambdaTestKernelPi

.visible .entry _Z16lambdaTestKernelPi(
	.param .u64 .ptr .align 1 _Z16lambdaTestKernelPi_param_0
)
{
	.reg .b32 	%r<2>;
	.reg .b64 	%rd<3>;

	ld.param.u64 	%rd1, [_Z16lambdaTestKernelPi_param_0];
	cvta.to.global.u64 	%rd2, %rd1;
	mov.b32 	%r1, 5;
	st.global.u32 	[%rd2], %r1;
	ret;

}


// ===== COMPILED SASS (sm_100) =====

	.target	sm_100

	.elftype	@"ET_EXEC"


//--------------------- .note.nv.tkinfo           --------------------------
	.section	.note.nv.tkinfo,"",@"SHT_NOTE"
	.sectionflags	@"SHF_NOTE_NV_TKINFO"
	.tkinfo
        /*0018*/ 	.word	0x00000002
        /*0030*/ 	.string	""
        /*0030*/ 	.string	"ptxas"
        /*0030*/ 	.string	"Cuda compilation tools, release 13.0, V13.0.88"
        /*0030*/ 	.string	"Build cuda_13.0.r13.0/compiler.36424714_0"
        /*0030*/ 	.string	"-arch sm_100 -m 64 "



//--------------------- .note.nv.cuinfo           --------------------------
	.section	.note.nv.cuinfo,"",@"SHT_NOTE"
	.sectionflags	@"SHF_NOTE_NV_CUINFO"
        /*0018*/ 	.short	0x0002
        /*001a*/ 	.short	0x0064
        /*001c*/ 	.short	0x0082
	.zero		2


//--------------------- .nv.info                  --------------------------
	.section	.nv.info,"",@"SHT_CUDA_INFO"
	.align	4


	//----- nvinfo : EIATTR_REGCOUNT
	.align		4
        /*0000*/ 	.byte	0x04, 0x2f
        /*0002*/ 	.short	(.L_1 - .L_0)
	.align		4
.L_0:
        /*0004*/ 	.word	index@(_Z16lambdaTestKernelPi)
        /*0008*/ 	.word	0x00000008


	//----- nvinfo : EIATTR_FRAME_SIZE
	.align		4
.L_1:
        /*000c*/ 	.byte	0x04, 0x11
        /*000e*/ 	.short	(.L_3 - .L_2)
	.align		4
.L_2:
        /*0010*/ 	.word	index@(_Z16lambdaTestKernelPi)
        /*0014*/ 	.word	0x00000000


	//----- nvinfo : EIATTR_MIN_STACK_SIZE
	.align		4
.L_3:
        /*0018*/ 	.byte	0x04, 0x12
        /*001a*/ 	.short	(.L_5 - .L_4)
	.align		4
.L_4:
        /*001c*/ 	.word	index@(_Z16lambdaTestKernelPi)
        /*0020*/ 	.word	0x00000000
.L_5:


//--------------------- .nv.compat                --------------------------
	.section	.nv.compat,"",@"SHT_CUDA_COMPAT_INFO"
	.align	4
        /*0000*/ 	.byte	0x02, 0x09, 0x00, 0x00, 0x02, 0x02, 0x01, 0x00, 0x02, 0x05, 0x05, 0x00, 0x03, 0x07, 0x01, 0x01
        /*0010*/ 	.byte	0x02, 0x03, 0x00, 0x00, 0x02, 0x06, 0x01, 0x00, 0x04, 0x0b, 0x08, 0x00, 0x09, 0x00, 0x00, 0x00
        /*0020*/ 	.byte	0x00, 0x00, 0x00, 0x00


//--------------------- .nv.info._Z16lambdaTestKernelPi --------------------------
	.section	.nv.info._Z16lambdaTestKernelPi,"",@"SHT_CUDA_INFO"
	.sectionflags	@""
	.align	4


	//----- nvinfo : EIATTR_CUDA_API_VERSION
	.align		4
        /*0000*/ 	.byte	0x04, 0x37
        /*0002*/ 	.short	(.L_7 - .L_6)
.L_6:
        /*0004*/ 	.word	0x00000082


	//----- nvinfo : EIATTR_KPARAM_INFO
	.align		4
.L_7:
        /*0008*/ 	.byte	0x04, 0x17
        /*000a*/ 	.short	(.L_9 - .L_8)
.L_8:
        /*000c*/ 	.word	0x00000000
        /*0010*/ 	.short	0x0000
        /*0012*/ 	.short	0x0000
        /*0014*/ 	.byte	0x00, 0xf5, 0x21, 0x00


	//----- nvinfo : EIATTR_SPARSE_MMA_MASK
	.align		4
.L_9:
        /*0018*/ 	.byte	0x03, 0x50
        /*001a*/ 	.short	0x0000


	//----- nvinfo : EIATTR_MAXREG_COUNT
	.align		4
        /*001c*/ 	.byte	0x03, 0x1b
        /*001e*/ 	.short	0x00ff


	//----- nvinfo : EIATTR_MERCURY_ISA_VERSION
	.align		4
        /*0020*/ 	.byte	0x03, 0x5f
        /*0022*/ 	.short	0x0101


	//----- nvinfo : EIATTR_VRC_CTA_INIT_COUNT
	.align		4
        /*0024*/ 	.byte	0x02, 0x4a
	.zero		1
	.zero		1


	//----- nvinfo : EIATTR_EXIT_INSTR_OFFSETS
	.align		4
        /*0028*/ 	.byte	0x04, 0x1c
        /*002a*/ 	.short	(.L_11 - .L_10)


	//   ....[0]....
.L_10:
        /*002c*/ 	.word	0x00000050


	//----- nvinfo : EIATTR_CBANK_PARAM_SIZE
	.align		4
.L_11:
        /*0030*/ 	.byte	0x03, 0x19
        /*0032*/ 	.short	0x0008


	//----- nvinfo : EIATTR_PARAM_CBANK
	.align		4
        /*0034*/ 	.byte	0x04, 0x0a
        /*0036*/ 	.short	(.L_13 - .L_12)
	.align		4
.L_12:
        /*0038*/ 	.word	index@(.nv.constant0._Z16lambdaTestKernelPi)
        /*003c*/ 	.short	0x0380
        /*003e*/ 	.short	0x0008


	//----- nvinfo : EIATTR_SW_WAR
	.align		4
.L_13:
        /*0040*/ 	.byte	0x04, 0x36
        /*0042*/ 	.short	(.L_15 - .L_14)
.L_14:
        /*0044*/ 	.word	0x00000008
.L_15:


//--------------------- .nv.callgraph             --------------------------
	.section	.nv.callgraph,"",@"SHT_CUDA_CALLGRAPH"
	.align	4
	.sectionentsize	8
	.align		4
        /*0000*/ 	.word	0x00000000
	.align		4
        /*0004*/ 	.word	0xffffffff
	.align		4
        /*0008*/ 	.word	0x00000000
	.align		4
        /*000c*/ 	.word	0xfffffffe
	.align		4
        /*0010*/ 	.word	0x00000000
	.align		4
        /*0014*/ 	.word	0xfffffffd
	.align		4
        /*0018*/ 	.word	0x00000000
	.align		4
        /*001c*/ 	.word	0xfffffffc


//--------------------- .text._Z16lambdaTestKernelPi --------------------------
	.section	.text._Z16lambdaTestKernelPi,"ax",@progbits
	.align	128
        .global         _Z16lambdaTestKernelPi
        .type           _Z16lambdaTestKernelPi,@function
        .size           _Z16lambdaTestKernelPi,(.L_x_1 - _Z16lambdaTestKernelPi)
        .other          _Z16lambdaTestKernelPi,@"STO_CUDA_ENTRY STV_DEFAULT"
_Z16lambdaTestKernelPi:
.text._Z16lambdaTestKernelPi:
[----:B------:R-:W-:Y:S08]  /*0000*/  LDC R1, c[0x0][0x37c] ;  /* 0x0000df00ff017b82 */ /* 0x000ff00000000800 */
[----:B------:R-:W0:Y:S01]  /*0010*/  LDC.64 R2, c[0x0][0x380] ;  /* 0x0000e000ff027b82 */ /* 0x000e220000000a00 */
[----:B------:R-:W0:Y:S01]  /*0020*/  LDCU.64 UR4, c[0x0][0x358] ;  /* 0x00006b00ff0477ac */ /* 0x000e220008000a00 */
[----:B------:R-:W-:-:S05]  /*0030*/  HFMA2 R5, -RZ, RZ, 0, 2.98023223876953125e-07 ;  /* 0x00000005ff057431 */ /* 0x000fca00000001ff */
[----:B0-----:R-:W-:Y:S01]  /*0040*/  STG.E desc[UR4][R2.64], R5 ;  /* 0x0000000502007986 */ /* 0x001fe2000c101904 */
[----:B------:R-:W-:Y:S05]  /*0050*/  EXIT ;  /* 0x000000000000794d */ /* 0x000fea0003800000 */
.L_x_0:
[----:B------:R-:W-:-:S00]  /*0060*/  BRA `(.L_x_0) ;  /* 0xfffffffc00fc7947 */ /* 0x000fc0000383ffff */
[----:B------:R-:W-:-:S00]  /*0070*/  NOP ;  /* 0x0000000000007918 */ /* 0x000fc00000000000 */
        /* <DEDUP_REMOVED lines=8> */
.L_x_1:


//--------------------- .nv.shared.reserved.0     --------------------------
	.section	.nv.shared.reserved.0,"aw",@nobits
	.weak		__nv_reservedSMEM_offset_0_alias
	.size		__nv_reservedSMEM_offset_0_alias, 0, 64
	.other		__nv_reservedSMEM_offset_0_alias,@"STO_CUDA_RESERVED_SHARED STV_DEFAULT"
__nv_reservedSMEM_offset_0_alias:
	.zero		0
	.zero		64


//--------------------- .nv.constant0._Z16lambdaTestKernelPi --------------------------
	.section	.nv.constant0._Z16lambdaTestKernelPi,"a",@progbits
	.sectionflags	@""
	.align	4
.nv.constant0._Z16lambdaTestKernelPi:
	.zero		904


//--------------------- SYMBOLS --------------------------

	.type		.nv.reservedSmem.offset0,@object
	.size		.nv.reservedSmem.offset0,0x4
